	.headerflags	@"EF_CUDA_TEXMODE_UNIFIED EF_CUDA_64BIT_ADDRESS EF_CUDA_ACCELERATORS EF_CUDA_SM90 EF_CUDA_VIRTUAL_SM(EF_CUDA_SM90)"
	.elftype	@"ET_EXEC"


//--------------------- .nv.info                  --------------------------
	.section	.nv.info,"",@"SHT_CUDA_INFO"
	.align	4


	//----- nvinfo : EIATTR_REGCOUNT
	.align		4
        /*0000*/ 	.byte	0x04, 0x2f
        /*0002*/ 	.short	(.L_3 - .L_2)
	.align		4
.L_2:
        /*0004*/ 	.word	index@(triton_poi_fused__native_batch_norm_legit_no_training_add_relu_threshold_backward_1)
        /*0008*/ 	.word	0x00000014


	//----- nvinfo : EIATTR_MIN_STACK_SIZE
	.align		4
.L_3:
        /*000c*/ 	.byte	0x04, 0x12
        /*000e*/ 	.short	(.L_5 - .L_4)
	.align		4
.L_4:
        /*0010*/ 	.word	index@(triton_poi_fused__native_batch_norm_legit_no_training_add_relu_threshold_backward_1)
        /*0014*/ 	.word	0x00000000


	//----- nvinfo : EIATTR_FRAME_SIZE
	.align		4
.L_5:
        /*0018*/ 	.byte	0x04, 0x11
        /*001a*/ 	.short	(.L_7 - .L_6)
	.align		4
.L_6:
        /*001c*/ 	.word	index@(triton_poi_fused__native_batch_norm_legit_no_training_add_relu_threshold_backward_1)
        /*0020*/ 	.word	0x00000000


	//----- nvinfo : EIATTR_MIN_STACK_SIZE
	.align		4
.L_7:
        /*0024*/ 	.byte	0x04, 0x12
        /*0026*/ 	.short	(.L_9 - .L_8)
	.align		4
.L_8:
        /*0028*/ 	.word	index@(triton_poi_fused__native_batch_norm_legit_no_training_add_relu_threshold_backward_1)
        /*002c*/ 	.word	0x00000000
.L_9:


//--------------------- .nv.info.triton_poi_fused__native_batch_norm_legit_no_training_add_relu_threshold_backward_1 --------------------------
	.section	.nv.info.triton_poi_fused__native_batch_norm_legit_no_training_add_relu_threshold_backward_1,"",@"SHT_CUDA_INFO"
	.sectionflags	@""
	.align	4


	//----- nvinfo : EIATTR_CUDA_API_VERSION
	.align		4
        /*0000*/ 	.byte	0x04, 0x37
        /*0002*/ 	.short	(.L_11 - .L_10)
.L_10:
        /*0004*/ 	.word	0x0000007c


	//----- nvinfo : EIATTR_KPARAM_INFO
	.align		4
.L_11:
        /*0008*/ 	.byte	0x04, 0x17
        /*000a*/ 	.short	(.L_13 - .L_12)
.L_12:
        /*000c*/ 	.word	0x00000000
        /*0010*/ 	.short	0x0008
        /*0012*/ 	.short	0x0040
        /*0014*/ 	.byte	0x00, 0xf0, 0x11, 0x00


	//----- nvinfo : EIATTR_KPARAM_INFO
	.align		4
.L_13:
        /*0018*/ 	.byte	0x04, 0x17
        /*001a*/ 	.short	(.L_15 - .L_14)
.L_14:
        /*001c*/ 	.word	0x00000000
        /*0020*/ 	.short	0x0007
        /*0022*/ 	.short	0x0038
        /*0024*/ 	.byte	0x00, 0xf4, 0x21, 0x00


	//----- nvinfo : EIATTR_KPARAM_INFO
	.align		4
.L_15:
        /*0028*/ 	.byte	0x04, 0x17
        /*002a*/ 	.short	(.L_17 - .L_16)
.L_16:
        /*002c*/ 	.word	0x00000000
        /*0030*/ 	.short	0x0006
        /*0032*/ 	.short	0x0030
        /*0034*/ 	.byte	0x00, 0xf4, 0x21, 0x00


	//----- nvinfo : EIATTR_KPARAM_INFO
	.align		4
.L_17:
        /*0038*/ 	.byte	0x04, 0x17
        /*003a*/ 	.short	(.L_19 - .L_18)
.L_18:
        /*003c*/ 	.word	0x00000000
        /*0040*/ 	.short	0x0005
        /*0042*/ 	.short	0x0028
        /*0044*/ 	.byte	0x00, 0xf4, 0x21, 0x00


	//----- nvinfo : EIATTR_KPARAM_INFO
	.align		4
.L_19:
        /*0048*/ 	.byte	0x04, 0x17
        /*004a*/ 	.short	(.L_21 - .L_20)
.L_20:
        /*004c*/ 	.word	0x00000000
        /*0050*/ 	.short	0x0004
        /*0052*/ 	.short	0x0020
        /*0054*/ 	.byte	0x00, 0xf4, 0x21, 0x00


	//----- nvinfo : EIATTR_KPARAM_INFO
	.align		4
.L_21:
        /*0058*/ 	.byte	0x04, 0x17
        /*005a*/ 	.short	(.L_23 - .L_22)
.L_22:
        /*005c*/ 	.word	0x00000000
        /*0060*/ 	.short	0x0003
        /*0062*/ 	.short	0x0018
        /*0064*/ 	.byte	0x00, 0xf4, 0x21, 0x00


	//----- nvinfo : EIATTR_KPARAM_INFO
	.align		4
.L_23:
        /*0068*/ 	.byte	0x04, 0x17
        /*006a*/ 	.short	(.L_25 - .L_24)
.L_24:
        /*006c*/ 	.word	0x00000000
        /*0070*/ 	.short	0x0002
        /*0072*/ 	.short	0x0010
        /*0074*/ 	.byte	0x00, 0xf4, 0x21, 0x00


	//----- nvinfo : EIATTR_KPARAM_INFO
	.align		4
.L_25:
        /*0078*/ 	.byte	0x04, 0x17
        /*007a*/ 	.short	(.L_27 - .L_26)
.L_26:
        /*007c*/ 	.word	0x00000000
        /*0080*/ 	.short	0x0001
        /*0082*/ 	.short	0x0008
        /*0084*/ 	.byte	0x00, 0xf4, 0x21, 0x00


	//----- nvinfo : EIATTR_KPARAM_INFO
	.align		4
.L_27:
        /*0088*/ 	.byte	0x04, 0x17
        /*008a*/ 	.short	(.L_29 - .L_28)
.L_28:
        /*008c*/ 	.word	0x00000000
        /*0090*/ 	.short	0x0000
        /*0092*/ 	.short	0x0000
        /*0094*/ 	.byte	0x00, 0xf4, 0x21, 0x00


	//----- nvinfo : EIATTR_SPARSE_MMA_MASK
	.align		4
.L_29:
        /*0098*/ 	.byte	0x03, 0x50
        /*009a*/ 	.short	0x0000


	//----- nvinfo : EIATTR_MAXREG_COUNT
	.align		4
        /*009c*/ 	.byte	0x03, 0x1b
        /*009e*/ 	.short	0x00ff


	//----- nvinfo : EIATTR_EXIT_INSTR_OFFSETS
	.align		4
        /*00a0*/ 	.byte	0x04, 0x1c
        /*00a2*/ 	.short	(.L_31 - .L_30)


	//   ....[0]....
.L_30:
        /*00a4*/ 	.word	0x00000430


	//----- nvinfo : EIATTR_REQNTID
	.align		4
.L_31:
        /*00a8*/ 	.byte	0x04, 0x10
        /*00aa*/ 	.short	(.L_33 - .L_32)
.L_32:
        /*00ac*/ 	.word	0x00000100
        /*00b0*/ 	.word	0x00000001
        /*00b4*/ 	.word	0x00000001


	//----- nvinfo : EIATTR_CBANK_PARAM_SIZE
	.align		4
.L_33:
        /*00b8*/ 	.byte	0x03, 0x19
        /*00ba*/ 	.short	0x0044


	//----- nvinfo : EIATTR_PARAM_CBANK
	.align		4
        /*00bc*/ 	.byte	0x04, 0x0a
        /*00be*/ 	.short	(.L_35 - .L_34)
	.align		4
.L_34:
        /*00c0*/ 	.word	index@(.nv.constant0.triton_poi_fused__native_batch_norm_legit_no_training_add_relu_threshold_backward_1)
        /*00c4*/ 	.short	0x0210
        /*00c6*/ 	.short	0x0044


	//----- nvinfo : EIATTR_SW_WAR
	.align		4
.L_35:
        /*00c8*/ 	.byte	0x04, 0x36
        /*00ca*/ 	.short	(.L_37 - .L_36)
.L_36:
        /*00cc*/ 	.word	0x00000008
.L_37:


//--------------------- .nv.callgraph             --------------------------
	.section	.nv.callgraph,"",@"SHT_CUDA_CALLGRAPH"
	.align	4
	.sectionentsize	8
	.align		4
        /*0000*/ 	.word	0x00000000
	.align		4
        /*0004*/ 	.word	0xffffffff
	.align		4
        /*0008*/ 	.word	0x00000000
	.align		4
        /*000c*/ 	.word	0xfffffffe
	.align		4
        /*0010*/ 	.word	0x00000000
	.align		4
        /*0014*/ 	.word	0xfffffffd
	.align		4
        /*0018*/ 	.word	0x00000000
	.align		4
        /*001c*/ 	.word	0xfffffffc


//--------------------- .nv.constant4             --------------------------
	.section	.nv.constant4,"a",@progbits
	.align	8
	.align		8
.nv.constant4:
        /*0000*/ 	.dword	_$_str
	.align		8
        /*0008*/ 	.dword	_$_str_$_2


//--------------------- .text.triton_poi_fused__native_batch_norm_legit_no_training_add_relu_threshold_backward_1 --------------------------
	.section	.text.triton_poi_fused__native_batch_norm_legit_no_training_add_relu_threshold_backward_1,"ax",@progbits
	.align	128
        .global         triton_poi_fused__native_batch_norm_legit_no_training_add_relu_threshold_backward_1
        .type           triton_poi_fused__native_batch_norm_legit_no_training_add_relu_threshold_backward_1,@function
        .size           triton_poi_fused__native_batch_norm_legit_no_training_add_relu_threshold_backward_1,(.L_x_1 - triton_poi_fused__native_batch_norm_legit_no_training_add_relu_threshold_backward_1)
        .other          triton_poi_fused__native_batch_norm_legit_no_training_add_relu_threshold_backward_1,@"STO_CUDA_ENTRY STV_DEFAULT"
triton_poi_fused__native_batch_norm_legit_no_training_add_relu_threshold_backward_1:
.text.triton_poi_fused__native_batch_norm_legit_no_training_add_relu_threshold_backward_1:
[----:B------:R-:W-:Y:S01]  /*0000*/  LDC R1, c[0x0][0x28] ;  /* 0x00000a00ff017b82 */ /* 0x000fe20000000800 */
[----:B------:R-:W1:Y:S07]  /*0010*/  S2R R0, SR_TID.X ;  /* 0x0000000000007919 */ /* 0x000e6e0000002100 */
[----:B------:R-:W2:Y:S01]  /*0020*/  LDC.64 R10, c[0x0][0x220] ;  /* 0x00008800ff0a7b82 */ /* 0x000ea20000000a00 */
[----:B------:R-:W-:Y:S01]  /*0030*/  ULDC.64 UR4, c[0x0][0x208] ;  /* 0x0000820000047ab9 */ /* 0x000fe20000000a00 */
[----:B------:R-:W-:Y:S01]  /*0040*/  ULDC.64 UR6, c[0x0][0x248] ;  /* 0x0000920000067ab9 */ /* 0x000fe20000000a00 */
[----:B------:R-:W3:Y:S05]  /*0050*/  S2R R5, SR_CTAID.X ;  /* 0x0000000000057919 */ /* 0x000eea0000002500 */
[----:B------:R-:W4:Y:S08]  /*0060*/  LDC.64 R6, c[0x0][0x210] ;  /* 0x00008400ff067b82 */ /* 0x000f300000000a00 */
[----:B------:R-:W5:Y:S08]  /*0070*/  LDC.64 R8, c[0x0][0x218] ;  /* 0x00008600ff087b82 */ /* 0x000f700000000a00 */
[----:B------:R-:W4:Y:S01]  /*0080*/  LDC.64 R12, c[0x0][0x228] ;  /* 0x00008a00ff0c7b82 */ /* 0x000f220000000a00 */
[----:B-1----:R-:W-:-:S07]  /*0090*/  SHF.L.U32 R0, R0, 0x1, RZ ;  /* 0x0000000100007819 */ /* 0x002fce00000006ff */
[----:B------:R-:W1:Y:S01]  /*00a0*/  LDC.64 R14, c[0x0][0x230] ;  /* 0x00008c00ff0e7b82 */ /* 0x000e620000000a00 */
[----:B---3--:R-:W-:Y:S02]  /*00b0*/  SHF.R.S32.HI R3, RZ, 0x16, R5 ;  /* 0x00000016ff037819 */ /* 0x008fe40000011405 */
[----:B------:R-:W-:Y:S02]  /*00c0*/  LOP3.LUT R0, R0, 0x1fe, RZ, 0xc0, !PT ;  /* 0x000001fe00007812 */ /* 0x000fe400078ec0ff */
[----:B------:R-:W-:Y:S02]  /*00d0*/  SGXT R3, R3, 0x1 ;  /* 0x000000010303781a */ /* 0x000fe40000000200 */
[----:B------:R-:W-:-:S04]  /*00e0*/  LEA R0, R5, R0, 0x9 ;  /* 0x0000000005007211 */ /* 0x000fc800078e48ff */
[----:B------:R-:W-:-:S04]  /*00f0*/  LEA.HI R3, R3, R0, RZ, 0xc ;  /* 0x0000000003037211 */ /* 0x000fc800078f60ff */
[----:B------:R-:W-:-:S04]  /*0100*/  SHF.R.S32.HI R3, RZ, 0xc, R3 ;  /* 0x0000000cff037819 */ /* 0x000fc80000011403 */
[----:B------:R-:W-:-:S04]  /*0110*/  LEA.HI R2, R3, R3, RZ, 0x6 ;  /* 0x0000000303027211 */ /* 0x000fc800078f30ff */
[----:B------:R-:W-:-:S05]  /*0120*/  LOP3.LUT R2, R2, 0xffffffc0, RZ, 0xc0, !PT ;  /* 0xffffffc002027812 */ /* 0x000fca00078ec0ff */
[----:B------:R-:W-:Y:S02]  /*0130*/  IMAD.IADD R17, R3, 0x1, -R2 ;  /* 0x0000000103117824 */ /* 0x000fe400078e0a02 */
[----:B------:R-:W3:Y:S02]  /*0140*/  LDC.64 R2, c[0x0][0x238] ;  /* 0x00008e00ff027b82 */ /* 0x000ee40000000a00 */
[----:B--2---:R-:W-:-:S05]  /*0150*/  IMAD.WIDE R10, R17, 0x4, R10 ;  /* 0x00000004110a7825 */ /* 0x004fca00078e020a */
[----:B------:R1:W2:Y:S01]  /*0160*/  LDG.E.EL R4, desc[UR4][R10.64] ;  /* 0x000000040a047981 */ /* 0x0002a2000c2e1900 */
[----:B----4-:R-:W-:-:S04]  /*0170*/  IMAD.WIDE R6, R0, 0x4, R6 ;  /* 0x0000000400067825 */ /* 0x010fc800078e0206 */
[C---:B-----5:R-:W-:Y:S02]  /*0180*/  IMAD.WIDE R8, R17.reuse, 0x4, R8 ;  /* 0x0000000411087825 */ /* 0x060fe400078e0208 */
[----:B------:R-:W4:Y:S02]  /*0190*/  LDG.E.64 R6, desc[UR4][R6.64] ;  /* 0x0000000406067981 */ /* 0x000f24000c1e1b00 */
[C---:B0-----:R-:W-:Y:S02]  /*01a0*/  IMAD.WIDE R12, R17.reuse, 0x4, R12 ;  /* 0x00000004110c7825 */ /* 0x041fe400078e020c */
[----:B------:R0:W4:Y:S02]  /*01b0*/  LDG.E.EL R5, desc[UR4][R8.64] ;  /* 0x0000000408057981 */ /* 0x000124000c2e1900 */
[----:B-1----:R-:W-:Y:S02]  /*01c0*/  IMAD.WIDE R10, R17, 0x4, R14 ;  /* 0x00000004110a7825 */ /* 0x002fe400078e020e */
[----:B------:R-:W5:Y:S02]  /*01d0*/  LDG.E.EL R12, desc[UR4][R12.64] ;  /* 0x000000040c0c7981 */ /* 0x000f64000c2e1900 */
[----:B---3--:R-:W-:-:S02]  /*01e0*/  IMAD.WIDE R2, R0, 0x4, R2 ;  /* 0x0000000400027825 */ /* 0x008fc400078e0202 */
[----:B------:R-:W5:Y:S04]  /*01f0*/  LDG.E.EL R11, desc[UR4][R10.64] ;  /* 0x000000040a0b7981 */ /* 0x000f68000c2e1900 */
[----:B------:R-:W3:Y:S01]  /*0200*/  LDG.E.64 R2, desc[UR4][R2.64] ;  /* 0x0000000402027981 */ /* 0x000ee2000c1e1b00 */
[----:B0-----:R-:W-:Y:S01]  /*0210*/  HFMA2.MMA R9, -RZ, RZ, 1.625, 0 ;  /* 0x3e800000ff097435 */ /* 0x001fe200000001ff */
[----:B--2---:R-:W-:-:S04]  /*0220*/  FADD R4, R4, 9.9999997473787516356e-06 ;  /* 0x3727c5ac04047421 */ /* 0x004fc80000000000 */
[----:B------:R-:W0:Y:S02]  /*0230*/  MUFU.SQRT R14, R4 ;  /* 0x00000004000e7308 */ /* 0x000e240000002000 */
[C---:B0-----:R-:W-:Y:S02]  /*0240*/  FSETP.GT.AND P0, PT, R14.reuse, 8.50705917302346158658e+37, PT ;  /* 0x7e8000000e00780b */ /* 0x041fe40003f04000 */
[----:B------:R-:W-:-:S11]  /*0250*/  FSETP.GEU.AND P1, PT, R14, 1.175494350822287508e-38, PT ;  /* 0x008000000e00780b */ /* 0x000fd60003f2e000 */
[----:B------:R-:W-:-:S04]  /*0260*/  @P0 FMUL R14, R14, 0.25 ;  /* 0x3e8000000e0e0820 */ /* 0x000fc80000400000 */
[----:B------:R-:W-:-:S06]  /*0270*/  @!P1 FMUL R14, R14, 16777216 ;  /* 0x4b8000000e0e9820 */ /* 0x000fcc0000400000 */
[----:B------:R-:W0:Y:S01]  /*0280*/  MUFU.RCP R14, R14 ;  /* 0x0000000e000e7308 */ /* 0x000e220000001000 */
[----:B------:R-:W-:Y:S01]  /*0290*/  FSEL R9, R9, 1, P0 ;  /* 0x3f80000009097808 */ /* 0x000fe20000000000 */
[----:B----4-:R-:W-:-:S04]  /*02a0*/  FADD R6, R6, -R5 ;  /* 0x8000000506067221 */ /* 0x010fc80000000000 */
[----:B------:R-:W-:Y:S01]  /*02b0*/  @!P1 FMUL R9, R9, 16777216 ;  /* 0x4b80000009099820 */ /* 0x000fe20000400000 */
[----:B------:R-:W-:-:S03]  /*02c0*/  FADD R4, R7, -R5 ;  /* 0x8000000507047221 */ /* 0x000fc60000000000 */
[----:B0-----:R-:W-:-:S04]  /*02d0*/  FMUL R9, R14, R9 ;  /* 0x000000090e097220 */ /* 0x001fc80000400000 */
[C---:B------:R-:W-:Y:S01]  /*02e0*/  FMUL R6, R9.reuse, R6 ;  /* 0x0000000609067220 */ /* 0x040fe20000400000 */
[----:B------:R-:W-:Y:S02]  /*02f0*/  FMUL R8, R9, R4 ;  /* 0x0000000409087220 */ /* 0x000fe40000400000 */
[----:B------:R-:W0:Y:S01]  /*0300*/  LDC.64 R4, c[0x0][0x240] ;  /* 0x00009000ff047b82 */ /* 0x000e220000000a00 */
[C-C-:B-----5:R-:W-:Y:S01]  /*0310*/  FFMA R7, R12.reuse, R6, R11.reuse ;  /* 0x000000060c077223 */ /* 0x160fe2000000000b */
[----:B------:R-:W-:-:S04]  /*0320*/  FFMA R8, R12, R8, R11 ;  /* 0x000000080c087223 */ /* 0x000fc8000000000b */
[----:B---3--:R-:W-:Y:S01]  /*0330*/  FSETP.GEU.AND P1, PT, R7, -R2, PT ;  /* 0x800000020700720b */ /* 0x008fe20003f2e000 */
[----:B------:R-:W-:Y:S01]  /*0340*/  FADD R2, R2, R7 ;  /* 0x0000000702027221 */ /* 0x000fe20000000000 */
[----:B------:R-:W-:Y:S01]  /*0350*/  FADD R6, R3, R8 ;  /* 0x0000000803067221 */ /* 0x000fe20000000000 */
[----:B------:R-:W-:-:S03]  /*0360*/  FSETP.GEU.AND P0, PT, R8, -R3, PT ;  /* 0x800000030800720b */ /* 0x000fc60003f0e000 */
[----:B------:R-:W-:Y:S02]  /*0370*/  FSEL R8, R2, RZ, P1 ;  /* 0x000000ff02087208 */ /* 0x000fe40000800000 */
[----:B------:R-:W-:Y:S02]  /*0380*/  FSEL R9, R6, RZ, P0 ;  /* 0x000000ff06097208 */ /* 0x000fe40000000000 */
[----:B------:R-:W-:Y:S02]  /*0390*/  FSETP.GTU.AND P1, PT, R8, RZ, PT ;  /* 0x000000ff0800720b */ /* 0x000fe40003f2c000 */
[----:B------:R-:W-:Y:S02]  /*03a0*/  FSETP.GTU.AND P0, PT, R9, RZ, PT ;  /* 0x000000ff0900720b */ /* 0x000fe40003f0c000 */
[----:B------:R-:W-:Y:S02]  /*03b0*/  SEL R6, RZ, 0x1, P1 ;  /* 0x00000001ff067807 */ /* 0x000fe40000800000 */
[----:B------:R-:W-:-:S02]  /*03c0*/  SEL R7, RZ, 0x100, P0 ;  /* 0x00000100ff077807 */ /* 0x000fc40000000000 */
[----:B------:R-:W-:Y:S01]  /*03d0*/  IADD3 R2, P2, R0, UR6, RZ ;  /* 0x0000000600027c10 */ /* 0x000fe2000ff5e0ff */
[----:B0-----:R-:W-:-:S03]  /*03e0*/  IMAD.WIDE R4, R0, 0x4, R4 ;  /* 0x0000000400047825 */ /* 0x001fc600078e0204 */
[----:B------:R-:W-:Y:S01]  /*03f0*/  LEA.HI.X.SX32 R3, R0, UR7, 0x1, P2 ;  /* 0x0000000700037c11 */ /* 0x000fe200090f0eff */
[----:B------:R-:W-:Y:S01]  /*0400*/  IMAD.IADD R7, R6, 0x1, R7 ;  /* 0x0000000106077824 */ /* 0x000fe200078e0207 */
[----:B------:R-:W-:Y:S04]  /*0410*/  STG.E.64 desc[UR4][R4.64], R8 ;  /* 0x0000000804007986 */ /* 0x000fe8000c101b04 */
[----:B------:R-:W-:Y:S01]  /*0420*/  STG.E.U16 desc[UR4][R2.64], R7 ;  /* 0x0000000702007986 */ /* 0x000fe2000c101504 */
[----:B------:R-:W-:Y:S05]  /*0430*/  EXIT ;  /* 0x000000000000794d */ /* 0x000fea0003800000 */
.L_x_0:
[----:B------:R-:W-:-:S00]  /*0440*/  BRA `(.L_x_0) ;  /* 0xfffffffc00fc7947 */ /* 0x000fc0000383ffff */
[----:B------:R-:W-:-:S00]  /*0450*/  NOP ;  /* 0x0000000000007918 */ /* 0x000fc00000000000 */
        /* <DEDUP_REMOVED lines=10> */
.L_x_1:


//--------------------- .nv.global.init           --------------------------
	.section	.nv.global.init,"aw",@progbits
.nv.global.init:
	.type		_$_str,@object
	.size		_$_str,(_$_str_$_2 - _$_str)
_$_str:
        /*0000*/ 	.byte	0x5f, 0x5f, 0x43, 0x55, 0x44, 0x41, 0x5f, 0x46, 0x54, 0x5a, 0x00
	.type		_$_str_$_2,@object
	.size		_$_str_$_2,(.L_1 - _$_str_$_2)
_$_str_$_2:
        /*000b*/ 	.byte	0x5f, 0x5f, 0x43, 0x55, 0x44, 0x41, 0x5f, 0x50, 0x52, 0x45, 0x43, 0x5f, 0x53, 0x51, 0x52, 0x54
        /*001b*/ 	.byte	0x00
.L_1:


//--------------------- .nv.constant0.triton_poi_fused__native_batch_norm_legit_no_training_add_relu_threshold_backward_1 --------------------------
	.section	.nv.constant0.triton_poi_fused__native_batch_norm_legit_no_training_add_relu_threshold_backward_1,"a",@progbits
	.sectionflags	@""
	.align	4
.nv.constant0.triton_poi_fused__native_batch_norm_legit_no_training_add_relu_threshold_backward_1:
	.zero		596
